//
// Generated by NVIDIA NVVM Compiler
//
// Compiler Build ID: CL-36424714
// Cuda compilation tools, release 13.0, V13.0.88
// Based on NVVM 20.0.0
//

.version 9.0
.target sm_100
.address_size 64

	// .globl	_Z2SuPfS_

.visible .entry _Z2SuPfS_(
	.param .u64 .ptr .align 1 _Z2SuPfS__param_0,
	.param .u64 .ptr .align 1 _Z2SuPfS__param_1
)
{
	.reg .pred 	%p<3>;
	.reg .b32 	%r<9>;
	.reg .b32 	%f<12>;
	.reg .b64 	%rd<7>;

	ld.param.u64 	%rd1, [_Z2SuPfS__param_0];
	ld.param.u64 	%rd2, [_Z2SuPfS__param_1];
	cvta.to.global.u64 	%rd3, %rd2;
	mov.u32 	%r4, %tid.x;
	mov.u32 	%r5, %ctaid.x;
	mov.u32 	%r6, %ntid.x;
	mad.lo.s32 	%r1, %r5, %r6, %r4;
	ld.global.f32 	%f1, [%rd3];
	setp.ltu.f32 	%p1, %f1, 0f3F800000;
	mov.f32 	%f11, 0f3F800000;
	@%p1 bra 	$L__BB0_3;
	cvt.rn.f32.s32 	%f2, %r1;
	mov.f32 	%f11, 0f3F800000;
	mov.b32 	%r8, 1;
$L__BB0_2:
	mul.f32 	%f11, %f11, %f2;
	add.s32 	%r8, %r8, 1;
	cvt.rn.f32.u32 	%f8, %r8;
	setp.ge.f32 	%p2, %f1, %f8;
	@%p2 bra 	$L__BB0_2;
$L__BB0_3:
	cvta.to.global.u64 	%rd4, %rd1;
	rcp.rn.f32 	%f9, %f11;
	mul.wide.s32 	%rd5, %r1, 4;
	add.s64 	%rd6, %rd4, %rd5;
	st.global.f32 	[%rd6], %f9;
	ret;

}


// ===== COMPILED SASS (sm_100) =====

	.target	sm_100

	.elftype	@"ET_EXEC"


//--------------------- .note.nv.tkinfo           --------------------------
	.section	.note.nv.tkinfo,"",@"SHT_NOTE"
	.sectionflags	@"SHF_NOTE_NV_TKINFO"
	.tkinfo
        /*0018*/ 	.word	0x00000002
        /*0030*/ 	.string	""
        /*0030*/ 	.string	"ptxas"
        /*0030*/ 	.string	"Cuda compilation tools, release 13.0, V13.0.88"
        /*0030*/ 	.string	"Build cuda_13.0.r13.0/compiler.36424714_0"
        /*0030*/ 	.string	"-arch sm_100 -m 64 "



//--------------------- .note.nv.cuinfo           --------------------------
	.section	.note.nv.cuinfo,"",@"SHT_NOTE"
	.sectionflags	@"SHF_NOTE_NV_CUINFO"
        /*0018*/ 	.short	0x0002
        /*001a*/ 	.short	0x0064
        /*001c*/ 	.short	0x0082
	.zero		2


//--------------------- .nv.info                  --------------------------
	.section	.nv.info,"",@"SHT_CUDA_INFO"
	.align	4


	//----- nvinfo : EIATTR_REGCOUNT
	.align		4
        /*0000*/ 	.byte	0x04, 0x2f
        /*0002*/ 	.short	(.L_1 - .L_0)
	.align		4
.L_0:
        /*0004*/ 	.word	index@(_Z2SuPfS_)
        /*0008*/ 	.word	0x0000000e


	//----- nvinfo : EIATTR_FRAME_SIZE
	.align		4
.L_1:
        /*000c*/ 	.byte	0x04, 0x11
        /*000e*/ 	.short	(.L_3 - .L_2)
	.align		4
.L_2:
        /*0010*/ 	.word	index@($__internal_0_$__cuda_sm20_rcp_rn_f32_slowpath)
        /*0014*/ 	.word	0x00000000


	//----- nvinfo : EIATTR_FRAME_SIZE
	.align		4
.L_3:
        /*0018*/ 	.byte	0x04, 0x11
        /*001a*/ 	.short	(.L_5 - .L_4)
	.align		4
.L_4:
        /*001c*/ 	.word	index@(_Z2SuPfS_)
        /*0020*/ 	.word	0x00000000


	//----- nvinfo : EIATTR_MIN_STACK_SIZE
	.align		4
.L_5:
        /*0024*/ 	.byte	0x04, 0x12
        /*0026*/ 	.short	(.L_7 - .L_6)
	.align		4
.L_6:
        /*0028*/ 	.word	index@(_Z2SuPfS_)
        /*002c*/ 	.word	0x00000000
.L_7:


//--------------------- .nv.compat                --------------------------
	.section	.nv.compat,"",@"SHT_CUDA_COMPAT_INFO"
	.align	4
        /*0000*/ 	.byte	0x02, 0x09, 0x00, 0x00, 0x02, 0x02, 0x01, 0x00, 0x02, 0x05, 0x05, 0x00, 0x03, 0x07, 0x01, 0x01
        /*0010*/ 	.byte	0x02, 0x03, 0x00, 0x00, 0x02, 0x06, 0x01, 0x00, 0x04, 0x0b, 0x08, 0x00, 0x01, 0x00, 0x00, 0x00
        /*0020*/ 	.byte	0x00, 0x00, 0x00, 0x00


//--------------------- .nv.info._Z2SuPfS_        --------------------------
	.section	.nv.info._Z2SuPfS_,"",@"SHT_CUDA_INFO"
	.sectionflags	@""
	.align	4


	//----- nvinfo : EIATTR_CUDA_API_VERSION
	.align		4
        /*0000*/ 	.byte	0x04, 0x37
        /*0002*/ 	.short	(.L_9 - .L_8)
.L_8:
        /*0004*/ 	.word	0x00000082


	//----- nvinfo : EIATTR_KPARAM_INFO
	.align		4
.L_9:
        /*0008*/ 	.byte	0x04, 0x17
        /*000a*/ 	.short	(.L_11 - .L_10)
.L_10:
        /*000c*/ 	.word	0x00000000
        /*0010*/ 	.short	0x0001
        /*0012*/ 	.short	0x0008
        /*0014*/ 	.byte	0x00, 0xf5, 0x21, 0x00


	//----- nvinfo : EIATTR_KPARAM_INFO
	.align		4
.L_11:
        /*0018*/ 	.byte	0x04, 0x17
        /*001a*/ 	.short	(.L_13 - .L_12)
.L_12:
        /*001c*/ 	.word	0x00000000
        /*0020*/ 	.short	0x0000
        /*0022*/ 	.short	0x0000
        /*0024*/ 	.byte	0x00, 0xf5, 0x21, 0x00


	//----- nvinfo : EIATTR_SPARSE_MMA_MASK
	.align		4
.L_13:
        /*0028*/ 	.byte	0x03, 0x50
        /*002a*/ 	.short	0x0000


	//----- nvinfo : EIATTR_MAXREG_COUNT
	.align		4
        /*002c*/ 	.byte	0x03, 0x1b
        /*002e*/ 	.short	0x00ff


	//----- nvinfo : EIATTR_MERCURY_ISA_VERSION
	.align		4
        /*0030*/ 	.byte	0x03, 0x5f
        /*0032*/ 	.short	0x0101


	//----- nvinfo : EIATTR_VRC_CTA_INIT_COUNT
	.align		4
        /*0034*/ 	.byte	0x02, 0x4a
	.zero		1
	.zero		1


	//----- nvinfo : EIATTR_EXIT_INSTR_OFFSETS
	.align		4
        /*0038*/ 	.byte	0x04, 0x1c
        /*003a*/ 	.short	(.L_15 - .L_14)


	//   ....[0]....
.L_14:
        /*003c*/ 	.word	0x00000230


	//----- nvinfo : EIATTR_CRS_STACK_SIZE
	.align		4
.L_15:
        /*0040*/ 	.byte	0x04, 0x1e
        /*0042*/ 	.short	(.L_17 - .L_16)
.L_16:
        /*0044*/ 	.word	0x00000000


	//----- nvinfo : EIATTR_CBANK_PARAM_SIZE
	.align		4
.L_17:
        /*0048*/ 	.byte	0x03, 0x19
        /*004a*/ 	.short	0x0010


	//----- nvinfo : EIATTR_PARAM_CBANK
	.align		4
        /*004c*/ 	.byte	0x04, 0x0a
        /*004e*/ 	.short	(.L_19 - .L_18)
	.align		4
.L_18:
        /*0050*/ 	.word	index@(.nv.constant0._Z2SuPfS_)
        /*0054*/ 	.short	0x0380
        /*0056*/ 	.short	0x0010


	//----- nvinfo : EIATTR_SW_WAR
	.align		4
.L_19:
        /*0058*/ 	.byte	0x04, 0x36
        /*005a*/ 	.short	(.L_21 - .L_20)
.L_20:
        /*005c*/ 	.word	0x00000008
.L_21:


//--------------------- .nv.callgraph             --------------------------
	.section	.nv.callgraph,"",@"SHT_CUDA_CALLGRAPH"
	.align	4
	.sectionentsize	8
	.align		4
        /*0000*/ 	.word	0x00000000
	.align		4
        /*0004*/ 	.word	0xffffffff
	.align		4
        /*0008*/ 	.word	0x00000000
	.align		4
        /*000c*/ 	.word	0xfffffffe
	.align		4
        /*0010*/ 	.word	0x00000000
	.align		4
        /*0014*/ 	.word	0xfffffffd
	.align		4
        /*0018*/ 	.word	0x00000000
	.align		4
        /*001c*/ 	.word	0xfffffffc


//--------------------- .text._Z2SuPfS_           --------------------------
	.section	.text._Z2SuPfS_,"ax",@progbits
	.align	128
        .global         _Z2SuPfS_
        .type           _Z2SuPfS_,@function
        .size           _Z2SuPfS_,(.L_x_10 - _Z2SuPfS_)
        .other          _Z2SuPfS_,@"STO_CUDA_ENTRY STV_DEFAULT"
_Z2SuPfS_:
.text._Z2SuPfS_:
[----:B------:R-:W-:Y:S08]  /*0000*/  LDC R1, c[0x0][0x37c] ;  /* 0x0000df00ff017b82 */ /* 0x000ff00000000800 */
[----:B------:R-:W0:Y:S01]  /*0010*/  LDC.64 R4, c[0x0][0x388] ;  /* 0x0000e200ff047b82 */ /* 0x000e220000000a00 */
[----:B------:R-:W0:Y:S02]  /*0020*/  LDCU.64 UR6, c[0x0][0x358] ;  /* 0x00006b00ff0677ac */ /* 0x000e240008000a00 */
[----:B0-----:R-:W2:Y:S05]  /*0030*/  LDG.E R4, desc[UR6][R4.64] ;  /* 0x0000000604047981 */ /* 0x001eaa000c1e1900 */
[----:B------:R-:W0:Y:S01]  /*0040*/  S2UR UR4, SR_CTAID.X ;  /* 0x00000000000479c3 */ /* 0x000e220000002500 */
[----:B------:R-:W-:Y:S01]  /*0050*/  IMAD.MOV.U32 R2, RZ, RZ, 0x3f800000 ;  /* 0x3f800000ff027424 */ /* 0x000fe200078e00ff */
[----:B------:R-:W0:Y:S06]  /*0060*/  S2R R3, SR_TID.X ;  /* 0x0000000000037919 */ /* 0x000e2c0000002100 */
[----:B------:R-:W0:Y:S02]  /*0070*/  LDC R0, c[0x0][0x360] ;  /* 0x0000d800ff007b82 */ /* 0x000e240000000800 */
[----:B0-----:R-:W-:Y:S01]  /*0080*/  IMAD R3, R0, UR4, R3 ;  /* 0x0000000400037c24 */ /* 0x001fe2000f8e0203 */
[----:B--2---:R-:W-:-:S13]  /*0090*/  FSETP.GE.AND P0, PT, R4, 1, PT ;  /* 0x3f8000000400780b */ /* 0x004fda0003f06000 */
[----:B------:R-:W-:Y:S05]  /*00a0*/  @!P0 BRA `(.L_x_0) ;  /* 0x0000000000208947 */ /* 0x000fea0003800000 */
[----:B------:R-:W-:Y:S01]  /*00b0*/  I2FP.F32.S32 R5, R3 ;  /* 0x0000000300057245 */ /* 0x000fe20000201400 */
[----:B------:R-:W-:Y:S01]  /*00c0*/  IMAD.MOV.U32 R2, RZ, RZ, 0x3f800000 ;  /* 0x3f800000ff027424 */ /* 0x000fe200078e00ff */
[----:B------:R-:W-:-:S06]  /*00d0*/  UMOV UR4, 0x1 ;  /* 0x0000000100047882 */ /* 0x000fcc0000000000 */
.L_x_1:
[----:B------:R-:W-:Y:S01]  /*00e0*/  UIADD3 UR4, UPT, UPT, UR4, 0x1, URZ ;  /* 0x0000000104047890 */ /* 0x000fe2000fffe0ff */
[----:B------:R-:W-:-:S05]  /*00f0*/  FMUL R2, R5, R2 ;  /* 0x0000000205027220 */ /* 0x000fca0000400000 */
[----:B------:R-:W-:-:S04]  /*0100*/  I2FP.F32.U32 R7, UR4 ;  /* 0x0000000400077c45 */ /* 0x000fc80008201000 */
[----:B------:R-:W-:-:S13]  /*0110*/  FSETP.GE.AND P0, PT, R4, R7, PT ;  /* 0x000000070400720b */ /* 0x000fda0003f06000 */
[----:B------:R-:W-:Y:S05]  /*0120*/  @P0 BRA `(.L_x_1) ;  /* 0xfffffffc00ec0947 */ /* 0x000fea000383ffff */
.L_x_0:
[----:B------:R-:W-:Y:S01]  /*0130*/  VIADD R0, R2, 0x1800000 ;  /* 0x0180000002007836 */ /* 0x000fe20000000000 */
[----:B------:R-:W-:Y:S04]  /*0140*/  BSSY.RECONVERGENT B0, `(.L_x_2) ;  /* 0x000000b000007945 */ /* 0x000fe80003800200 */
[----:B------:R-:W-:-:S04]  /*0150*/  LOP3.LUT R0, R0, 0x7f800000, RZ, 0xc0, !PT ;  /* 0x7f80000000007812 */ /* 0x000fc800078ec0ff */
[----:B------:R-:W-:-:S13]  /*0160*/  ISETP.GT.U32.AND P0, PT, R0, 0x1ffffff, PT ;  /* 0x01ffffff0000780c */ /* 0x000fda0003f04070 */
[----:B------:R-:W-:Y:S05]  /*0170*/  @P0 BRA `(.L_x_3) ;  /* 0x00000000000c0947 */ /* 0x000fea0003800000 */
[----:B------:R-:W-:-:S07]  /*0180*/  MOV R4, 0x1a0 ;  /* 0x000001a000047802 */ /* 0x000fce0000000f00 */
[----:B------:R-:W-:Y:S05]  /*0190*/  CALL.REL.NOINC `($__internal_0_$__cuda_sm20_rcp_rn_f32_slowpath) ;  /* 0x0000000000287944 */ /* 0x000fea0003c00000 */
[----:B------:R-:W-:Y:S05]  /*01a0*/  BRA `(.L_x_4) ;  /* 0x0000000000107947 */ /* 0x000fea0003800000 */
.L_x_3:
[----:B------:R-:W0:Y:S02]  /*01b0*/  MUFU.RCP R7, R2 ;  /* 0x0000000200077308 */ /* 0x000e240000001000 */
[----:B0-----:R-:W-:-:S04]  /*01c0*/  FFMA R0, R7, R2, -1 ;  /* 0xbf80000007007423 */ /* 0x001fc80000000002 */
[----:B------:R-:W-:-:S04]  /*01d0*/  FADD.FTZ R0, -R0, -RZ ;  /* 0x800000ff00007221 */ /* 0x000fc80000010100 */
[----:B------:R-:W-:-:S07]  /*01e0*/  FFMA R7, R7, R0, R7 ;  /* 0x0000000007077223 */ /* 0x000fce0000000007 */
.L_x_4:
[----:B------:R-:W-:Y:S05]  /*01f0*/  BSYNC.RECONVERGENT B0 ;  /* 0x0000000000007941 */ /* 0x000fea0003800200 */
.L_x_2:
[----:B------:R-:W0:Y:S02]  /*0200*/  LDC.64 R4, c[0x0][0x380] ;  /* 0x0000e000ff047b82 */ /* 0x000e240000000a00 */
[----:B0-----:R-:W-:-:S05]  /*0210*/  IMAD.WIDE R2, R3, 0x4, R4 ;  /* 0x0000000403027825 */ /* 0x001fca00078e0204 */
[----:B------:R-:W-:Y:S01]  /*0220*/  STG.E desc[UR6][R2.64], R7 ;  /* 0x0000000702007986 */ /* 0x000fe2000c101906 */
[----:B------:R-:W-:Y:S05]  /*0230*/  EXIT ;  /* 0x000000000000794d */ /* 0x000fea0003800000 */
        .weak           $__internal_0_$__cuda_sm20_rcp_rn_f32_slowpath
        .type           $__internal_0_$__cuda_sm20_rcp_rn_f32_slowpath,@function
        .size           $__internal_0_$__cuda_sm20_rcp_rn_f32_slowpath,(.L_x_10 - $__internal_0_$__cuda_sm20_rcp_rn_f32_slowpath)
$__internal_0_$__cuda_sm20_rcp_rn_f32_slowpath:
[----:B------:R-:W-:Y:S01]  /*0240*/  IMAD.SHL.U32 R0, R2, 0x2, RZ ;  /* 0x0000000202007824 */ /* 0x000fe200078e00ff */
[----:B------:R-:W-:Y:S04]  /*0250*/  BSSY.RECONVERGENT B1, `(.L_x_5) ;  /* 0x0000030000017945 */ /* 0x000fe80003800200 */
[----:B------:R-:W-:-:S04]  /*0260*/  SHF.R.U32.HI R9, RZ, 0x18, R0 ;  /* 0x00000018ff097819 */ /* 0x000fc80000011600 */
[----:B------:R-:W-:-:S13]  /*0270*/  ISETP.NE.U32.AND P0, PT, R9, RZ, PT ;  /* 0x000000ff0900720c */ /* 0x000fda0003f05070 */
[----:B------:R-:W-:Y:S05]  /*0280*/  @P0 BRA `(.L_x_6) ;  /* 0x0000000000280947 */ /* 0x000fea0003800000 */
[----:B------:R-:W-:-:S05]  /*0290*/  IMAD.SHL.U32 R0, R2, 0x2, RZ ;  /* 0x0000000202007824 */ /* 0x000fca00078e00ff */
[----:B------:R-:W-:-:S13]  /*02a0*/  ISETP.NE.AND P0, PT, R0, RZ, PT ;  /* 0x000000ff0000720c */ /* 0x000fda0003f05270 */
[----:B------:R-:W-:Y:S01]  /*02b0*/  @P0 FFMA R6, R2, 1.84467440737095516160e+19, RZ ;  /* 0x5f80000002060823 */ /* 0x000fe200000000ff */
[----:B------:R-:W-:Y:S08]  /*02c0*/  @!P0 MUFU.RCP R5, R2 ;  /* 0x0000000200058308 */ /* 0x000ff00000001000 */
[----:B------:R-:W0:Y:S02]  /*02d0*/  @P0 MUFU.RCP R7, R6 ;  /* 0x0000000600070308 */ /* 0x000e240000001000 */
[----:B0-----:R-:W-:-:S04]  /*02e0*/  @P0 FFMA R0, R6, R7, -1 ;  /* 0xbf80000006000423 */ /* 0x001fc80000000007 */
[----:B------:R-:W-:-:S04]  /*02f0*/  @P0 FADD.FTZ R0, -R0, -RZ ;  /* 0x800000ff00000221 */ /* 0x000fc80000010100 */
[----:B------:R-:W-:-:S04]  /*0300*/  @P0 FFMA R0, R7, R0, R7 ;  /* 0x0000000007000223 */ /* 0x000fc80000000007 */
[----:B------:R-:W-:Y:S01]  /*0310*/  @P0 FFMA R5, R0, 1.84467440737095516160e+19, RZ ;  /* 0x5f80000000050823 */ /* 0x000fe200000000ff */
[----:B------:R-:W-:Y:S06]  /*0320*/  BRA `(.L_x_7) ;  /* 0x0000000000887947 */ /* 0x000fec0003800000 */
.L_x_6:
[----:B------:R-:W-:-:S05]  /*0330*/  VIADD R11, R9, 0xffffff03 ;  /* 0xffffff03090b7836 */ /* 0x000fca0000000000 */
[----:B------:R-:W-:-:S13]  /*0340*/  ISETP.GT.U32.AND P0, PT, R11, 0x1, PT ;  /* 0x000000010b00780c */ /* 0x000fda0003f04070 */
[----:B------:R-:W-:Y:S05]  /*0350*/  @P0 BRA `(.L_x_8) ;  /* 0x0000000000780947 */ /* 0x000fea0003800000 */
[----:B------:R-:W-:Y:S01]  /*0360*/  LOP3.LUT R0, R2, 0x7fffff, RZ, 0xc0, !PT ;  /* 0x007fffff02007812 */ /* 0x000fe200078ec0ff */
[----:B------:R-:W-:-:S03]  /*0370*/  IMAD.MOV.U32 R8, RZ, RZ, 0x3 ;  /* 0x00000003ff087424 */ /* 0x000fc600078e00ff */
[----:B------:R-:W-:Y:S02]  /*0380*/  LOP3.LUT R0, R0, 0x3f800000, RZ, 0xfc, !PT ;  /* 0x3f80000000007812 */ /* 0x000fe400078efcff */
[----:B------:R-:W-:Y:S02]  /*0390*/  SHF.L.U32 R8, R8, R11, RZ ;  /* 0x0000000b08087219 */ /* 0x000fe400000006ff */
[----:B------:R-:W0:Y:S02]  /*03a0*/  MUFU.RCP R5, R0 ;  /* 0x0000000000057308 */ /* 0x000e240000001000 */
[----:B0-----:R-:W-:-:S04]  /*03b0*/  FFMA R6, R0, R5, -1 ;  /* 0xbf80000000067423 */ /* 0x001fc80000000005 */
[----:B------:R-:W-:-:S04]  /*03c0*/  FADD.FTZ R6, -R6, -RZ ;  /* 0x800000ff06067221 */ /* 0x000fc80000010100 */
[CCC-:B------:R-:W-:Y:S01]  /*03d0*/  FFMA.RM R7, R5.reuse, R6.reuse, R5.reuse ;  /* 0x0000000605077223 */ /* 0x1c0fe20000004005 */
[----:B------:R-:W-:-:S04]  /*03e0*/  FFMA.RP R6, R5, R6, R5 ;  /* 0x0000000605067223 */ /* 0x000fc80000008005 */
[C---:B------:R-:W-:Y:S02]  /*03f0*/  LOP3.LUT R5, R7.reuse, 0x7fffff, RZ, 0xc0, !PT ;  /* 0x007fffff07057812 */ /* 0x040fe400078ec0ff */
[----:B------:R-:W-:Y:S02]  /*0400*/  FSETP.NEU.FTZ.AND P0, PT, R7, R6, PT ;  /* 0x000000060700720b */ /* 0x000fe40003f1d000 */
[----:B------:R-:W-:Y:S02]  /*0410*/  LOP3.LUT R5, R5, 0x800000, RZ, 0xfc, !PT ;  /* 0x0080000005057812 */ /* 0x000fe400078efcff */
[----:B------:R-:W-:Y:S02]  /*0420*/  SEL R6, RZ, 0xffffffff, !P0 ;  /* 0xffffffffff067807 */ /* 0x000fe40004000000 */
[----:B------:R-:W-:-:S03]  /*0430*/  LOP3.LUT R8, R8, R5, RZ, 0xc0, !PT ;  /* 0x0000000508087212 */ /* 0x000fc600078ec0ff */
[----:B------:R-:W-:Y:S01]  /*0440*/  IMAD.MOV R6, RZ, RZ, -R6 ;  /* 0x000000ffff067224 */ /* 0x000fe200078e0a06 */
[----:B------:R-:W-:-:S04]  /*0450*/  SHF.R.U32.HI R8, RZ, R11, R8 ;  /* 0x0000000bff087219 */ /* 0x000fc80000011608 */
[----:B------:R-:W-:Y:S02]  /*0460*/  LOP3.LUT P1, RZ, R6, R11, R5, 0xf8, !PT ;  /* 0x0000000b06ff7212 */ /* 0x000fe4000782f805 */
[C---:B------:R-:W-:Y:S02]  /*0470*/  LOP3.LUT P0, RZ, R8.reuse, 0x1, RZ, 0xc0, !PT ;  /* 0x0000000108ff7812 */ /* 0x040fe4000780c0ff */
[----:B------:R-:W-:-:S04]  /*0480*/  LOP3.LUT P2, RZ, R8, 0x2, RZ, 0xc0, !PT ;  /* 0x0000000208ff7812 */ /* 0x000fc8000784c0ff */
[----:B------:R-:W-:Y:S02]  /*0490*/  PLOP3.LUT P0, PT, P0, P1, P2, 0xe0, 0x0 ;  /* 0x000000000000781c */ /* 0x000fe40000703c20 */
[----:B------:R-:W-:Y:S02]  /*04a0*/  LOP3.LUT P1, RZ, R2, 0x7fffff, RZ, 0xc0, !PT ;  /* 0x007fffff02ff7812 */ /* 0x000fe4000782c0ff */
[----:B------:R-:W-:-:S05]  /*04b0*/  SEL R0, RZ, 0x1, !P0 ;  /* 0x00000001ff007807 */ /* 0x000fca0004000000 */
[----:B------:R-:W-:-:S05]  /*04c0*/  IMAD.MOV R0, RZ, RZ, -R0 ;  /* 0x000000ffff007224 */ /* 0x000fca00078e0a00 */
[----:B------:R-:W-:Y:S01]  /*04d0*/  ISETP.GE.AND P0, PT, R0, RZ, PT ;  /* 0x000000ff0000720c */ /* 0x000fe20003f06270 */
[----:B------:R-:W-:-:S05]  /*04e0*/  VIADD R0, R9, 0xffffff04 ;  /* 0xffffff0409007836 */ /* 0x000fca0000000000 */
[----:B------:R-:W-:-:S07]  /*04f0*/  SHF.R.U32.HI R5, RZ, R0, R5 ;  /* 0x00000000ff057219 */ /* 0x000fce0000011605 */
[----:B------:R-:W-:-:S04]  /*0500*/  @!P0 VIADD R5, R5, 0x1 ;  /* 0x0000000105058836 */ /* 0x000fc80000000000 */
[----:B------:R-:W-:-:S05]  /*0510*/  @!P1 IMAD.SHL.U32 R5, R5, 0x2, RZ ;  /* 0x0000000205059824 */ /* 0x000fca00078e00ff */
[----:B------:R-:W-:Y:S01]  /*0520*/  LOP3.LUT R5, R5, 0x80000000, R2, 0xf8, !PT ;  /* 0x8000000005057812 */ /* 0x000fe200078ef802 */
[----:B------:R-:W-:Y:S06]  /*0530*/  BRA `(.L_x_7) ;  /* 0x0000000000047947 */ /* 0x000fec0003800000 */
.L_x_8:
[----:B------:R0:W1:Y:S02]  /*0540*/  MUFU.RCP R5, R2 ;  /* 0x0000000200057308 */ /* 0x0000640000001000 */
.L_x_7:
[----:B------:R-:W-:Y:S05]  /*0550*/  BSYNC.RECONVERGENT B1 ;  /* 0x0000000000017941 */ /* 0x000fea0003800200 */
.L_x_5:
[----:B-1----:R-:W-:Y:S02]  /*0560*/  IMAD.MOV.U32 R7, RZ, RZ, R5 ;  /* 0x000000ffff077224 */ /* 0x002fe400078e0005 */
[----:B------:R-:W-:-:S04]  /*0570*/  IMAD.MOV.U32 R5, RZ, RZ, 0x0 ;  /* 0x00000000ff057424 */ /* 0x000fc800078e00ff */
[----:B0-----:R-:W-:Y:S05]  /*0580*/  RET.REL.NODEC R4 `(_Z2SuPfS_) ;  /* 0xfffffff8049c7950 */ /* 0x001fea0003c3ffff */
.L_x_9:
[----:B------:R-:W-:-:S00]  /*0590*/  BRA `(.L_x_9) ;  /* 0xfffffffc00fc7947 */ /* 0x000fc0000383ffff */
[----:B------:R-:W-:-:S00]  /*05a0*/  NOP ;  /* 0x0000000000007918 */ /* 0x000fc00000000000 */
        /* <DEDUP_REMOVED lines=13> */
.L_x_10:


//--------------------- .nv.shared.reserved.0     --------------------------
	.section	.nv.shared.reserved.0,"aw",@nobits
	.weak		__nv_reservedSMEM_offset_0_alias
	.size		__nv_reservedSMEM_offset_0_alias, 0, 64
	.other		__nv_reservedSMEM_offset_0_alias,@"STO_CUDA_RESERVED_SHARED STV_DEFAULT"
__nv_reservedSMEM_offset_0_alias:
	.zero		0
	.zero		64


//--------------------- .nv.constant0._Z2SuPfS_   --------------------------
	.section	.nv.constant0._Z2SuPfS_,"a",@progbits
	.sectionflags	@""
	.align	4
.nv.constant0._Z2SuPfS_:
	.zero		912


//--------------------- SYMBOLS --------------------------

	.type		.nv.reservedSmem.offset0,@object
	.size		.nv.reservedSmem.offset0,0x4
